	.headerflags	@"EF_CUDA_TEXMODE_UNIFIED EF_CUDA_64BIT_ADDRESS EF_CUDA_ACCELERATORS EF_CUDA_SM90 EF_CUDA_VIRTUAL_SM(EF_CUDA_SM90)"
	.elftype	@"ET_EXEC"


//--------------------- .nv.info                  --------------------------
	.section	.nv.info,"",@"SHT_CUDA_INFO"
	.align	4


	//----- nvinfo : EIATTR_REGCOUNT
	.align		4
        /*0000*/ 	.byte	0x04, 0x2f
        /*0002*/ 	.short	(.L_1 - .L_0)
	.align		4
.L_0:
        /*0004*/ 	.word	index@(triton_poi_fused_5)
        /*0008*/ 	.word	0x0000001e


	//----- nvinfo : EIATTR_MIN_STACK_SIZE
	.align		4
.L_1:
        /*000c*/ 	.byte	0x04, 0x12
        /*000e*/ 	.short	(.L_3 - .L_2)
	.align		4
.L_2:
        /*0010*/ 	.word	index@(triton_poi_fused_5)
        /*0014*/ 	.word	0x00000000


	//----- nvinfo : EIATTR_FRAME_SIZE
	.align		4
.L_3:
        /*0018*/ 	.byte	0x04, 0x11
        /*001a*/ 	.short	(.L_5 - .L_4)
	.align		4
.L_4:
        /*001c*/ 	.word	index@(triton_poi_fused_5)
        /*0020*/ 	.word	0x00000000


	//----- nvinfo : EIATTR_MIN_STACK_SIZE
	.align		4
.L_5:
        /*0024*/ 	.byte	0x04, 0x12
        /*0026*/ 	.short	(.L_7 - .L_6)
	.align		4
.L_6:
        /*0028*/ 	.word	index@(triton_poi_fused_5)
        /*002c*/ 	.word	0x00000000
.L_7:


//--------------------- .nv.info.triton_poi_fused_5 --------------------------
	.section	.nv.info.triton_poi_fused_5,"",@"SHT_CUDA_INFO"
	.sectionflags	@""
	.align	4


	//----- nvinfo : EIATTR_CUDA_API_VERSION
	.align		4
        /*0000*/ 	.byte	0x04, 0x37
        /*0002*/ 	.short	(.L_9 - .L_8)
.L_8:
        /*0004*/ 	.word	0x0000007c


	//----- nvinfo : EIATTR_KPARAM_INFO
	.align		4
.L_9:
        /*0008*/ 	.byte	0x04, 0x17
        /*000a*/ 	.short	(.L_11 - .L_10)
.L_10:
        /*000c*/ 	.word	0x00000000
        /*0010*/ 	.short	0x0003
        /*0012*/ 	.short	0x0014
        /*0014*/ 	.byte	0x00, 0xf0, 0x11, 0x00


	//----- nvinfo : EIATTR_KPARAM_INFO
	.align		4
.L_11:
        /*0018*/ 	.byte	0x04, 0x17
        /*001a*/ 	.short	(.L_13 - .L_12)
.L_12:
        /*001c*/ 	.word	0x00000000
        /*0020*/ 	.short	0x0002
        /*0022*/ 	.short	0x0010
        /*0024*/ 	.byte	0x00, 0xf0, 0x11, 0x00


	//----- nvinfo : EIATTR_KPARAM_INFO
	.align		4
.L_13:
        /*0028*/ 	.byte	0x04, 0x17
        /*002a*/ 	.short	(.L_15 - .L_14)
.L_14:
        /*002c*/ 	.word	0x00000000
        /*0030*/ 	.short	0x0001
        /*0032*/ 	.short	0x0008
        /*0034*/ 	.byte	0x00, 0xf4, 0x21, 0x00


	//----- nvinfo : EIATTR_KPARAM_INFO
	.align		4
.L_15:
        /*0038*/ 	.byte	0x04, 0x17
        /*003a*/ 	.short	(.L_17 - .L_16)
.L_16:
        /*003c*/ 	.word	0x00000000
        /*0040*/ 	.short	0x0000
        /*0042*/ 	.short	0x0000
        /*0044*/ 	.byte	0x00, 0xf4, 0x21, 0x00


	//----- nvinfo : EIATTR_SPARSE_MMA_MASK
	.align		4
.L_17:
        /*0048*/ 	.byte	0x03, 0x50
        /*004a*/ 	.short	0x0000


	//----- nvinfo : EIATTR_MAXREG_COUNT
	.align		4
        /*004c*/ 	.byte	0x03, 0x1b
        /*004e*/ 	.short	0x00ff


	//----- nvinfo : EIATTR_EXIT_INSTR_OFFSETS
	.align		4
        /*0050*/ 	.byte	0x04, 0x1c
        /*0052*/ 	.short	(.L_19 - .L_18)


	//   ....[0]....
.L_18:
        /*0054*/ 	.word	0x000005f0


	//   ....[1]....
        /*0058*/ 	.word	0x00000640


	//----- nvinfo : EIATTR_REQNTID
	.align		4
.L_19:
        /*005c*/ 	.byte	0x04, 0x10
        /*005e*/ 	.short	(.L_21 - .L_20)
.L_20:
        /*0060*/ 	.word	0x00000080
        /*0064*/ 	.word	0x00000001
        /*0068*/ 	.word	0x00000001


	//----- nvinfo : EIATTR_CBANK_PARAM_SIZE
	.align		4
.L_21:
        /*006c*/ 	.byte	0x03, 0x19
        /*006e*/ 	.short	0x0018


	//----- nvinfo : EIATTR_PARAM_CBANK
	.align		4
        /*0070*/ 	.byte	0x04, 0x0a
        /*0072*/ 	.short	(.L_23 - .L_22)
	.align		4
.L_22:
        /*0074*/ 	.word	index@(.nv.constant0.triton_poi_fused_5)
        /*0078*/ 	.short	0x0210
        /*007a*/ 	.short	0x0018


	//----- nvinfo : EIATTR_SW_WAR
	.align		4
.L_23:
        /*007c*/ 	.byte	0x04, 0x36
        /*007e*/ 	.short	(.L_25 - .L_24)
.L_24:
        /*0080*/ 	.word	0x00000008
.L_25:


//--------------------- .nv.callgraph             --------------------------
	.section	.nv.callgraph,"",@"SHT_CUDA_CALLGRAPH"
	.align	4
	.sectionentsize	8
	.align		4
        /*0000*/ 	.word	0x00000000
	.align		4
        /*0004*/ 	.word	0xffffffff
	.align		4
        /*0008*/ 	.word	0x00000000
	.align		4
        /*000c*/ 	.word	0xfffffffe
	.align		4
        /*0010*/ 	.word	0x00000000
	.align		4
        /*0014*/ 	.word	0xfffffffd
	.align		4
        /*0018*/ 	.word	0x00000000
	.align		4
        /*001c*/ 	.word	0xfffffffc


//--------------------- .text.triton_poi_fused_5  --------------------------
	.section	.text.triton_poi_fused_5,"ax",@progbits
	.sectionflags	@"SHF_BARRIERS=1"
	.align	128
        .global         triton_poi_fused_5
        .type           triton_poi_fused_5,@function
        .size           triton_poi_fused_5,(.L_x_1 - triton_poi_fused_5)
        .other          triton_poi_fused_5,@"STO_CUDA_ENTRY STV_DEFAULT"
triton_poi_fused_5:
.text.triton_poi_fused_5:
[----:B------:R-:W0:Y:S01]  /*0000*/  LDC R1, c[0x0][0x28] ;  /* 0x00000a00ff017b82 */ /* 0x000e220000000800 */
[----:B------:R-:W1:Y:S07]  /*0010*/  S2R R0, SR_CTAID.X ;  /* 0x0000000000007919 */ /* 0x000e6e0000002500 */
[----:B------:R-:W2:Y:S01]  /*0020*/  LDC.64 R14, c[0x0][0x210] ;  /* 0x00008400ff0e7b82 */ /* 0x000ea20000000a00 */
[----:B------:R-:W-:Y:S01]  /*0030*/  IMAD.MOV.U32 R19, RZ, RZ, RZ ;  /* 0x000000ffff137224 */ /* 0x000fe200078e00ff */
[----:B------:R-:W-:Y:S01]  /*0040*/  ULDC.64 UR6, c[0x0][0x208] ;  /* 0x0000820000067ab9 */ /* 0x000fe20000000a00 */
[----:B------:R-:W3:Y:S01]  /*0050*/  S2R R21, SR_TID.X ;  /* 0x0000000000157919 */ /* 0x000ee20000002100 */
[----:B------:R-:W4:Y:S01]  /*0060*/  S2R R18, SR_CTAID.Y ;  /* 0x0000000000127919 */ /* 0x000f220000002600 */
[----:B------:R-:W-:-:S02]  /*0070*/  IMAD.MOV.U32 R20, RZ, RZ, RZ ;  /* 0x000000ffff147224 */ /* 0x000fc400078e00ff */
[----:B-1----:R-:W-:Y:S01]  /*0080*/  IMAD.SHL.U32 R0, R0, 0x10, RZ ;  /* 0x0000001000007824 */ /* 0x002fe200078e00ff */
[----:B---3--:R-:W-:-:S04]  /*0090*/  SHF.R.U32.HI R17, RZ, 0x4, R21 ;  /* 0x00000004ff117819 */ /* 0x008fc80000011615 */
[----:B------:R-:W-:Y:S01]  /*00a0*/  LOP3.LUT R6, R0, 0xf, R21, 0xf8, !PT ;  /* 0x0000000f00067812 */ /* 0x000fe200078ef815 */
[----:B----4-:R-:W-:Y:S01]  /*00b0*/  IMAD.SHL.U32 R16, R18, 0x40, RZ ;  /* 0x0000004012107824 */ /* 0x010fe200078e00ff */
[----:B------:R-:W-:Y:S02]  /*00c0*/  SGXT.U32 R17, R17, 0x3 ;  /* 0x000000031111781a */ /* 0x000fe40000000000 */
[----:B------:R-:W-:Y:S02]  /*00d0*/  ISETP.GE.AND P0, PT, R6, 0x9, PT ;  /* 0x000000090600780c */ /* 0x000fe40003f06270 */
[----:B------:R-:W-:Y:S02]  /*00e0*/  LOP3.LUT R2, R16, R17, RZ, 0xfc, !PT ;  /* 0x0000001110027212 */ /* 0x000fe400078efcff */
[----:B------:R-:W-:Y:S02]  /*00f0*/  LOP3.LUT R3, R16, 0x8, R17, 0xfe, !PT ;  /* 0x0000000810037812 */ /* 0x000fe400078efe11 */
[----:B------:R-:W-:Y:S01]  /*0100*/  LOP3.LUT R4, R16, 0x10, R17, 0xfe, !PT ;  /* 0x0000001010047812 */ /* 0x000fe200078efe11 */
[--C-:B------:R-:W-:Y:S01]  /*0110*/  IMAD R27, R2, 0x9, R6.reuse ;  /* 0x00000009021b7824 */ /* 0x100fe200078e0206 */
[----:B------:R-:W-:Y:S01]  /*0120*/  LOP3.LUT R7, R16, 0x18, R17, 0xfe, !PT ;  /* 0x0000001810077812 */ /* 0x000fe200078efe11 */
[--C-:B------:R-:W-:Y:S01]  /*0130*/  IMAD R3, R3, 0x9, R6.reuse ;  /* 0x0000000903037824 */ /* 0x100fe200078e0206 */
[----:B------:R-:W-:Y:S01]  /*0140*/  LOP3.LUT R9, R16, 0x20, R17, 0xfe, !PT ;  /* 0x0000002010097812 */ /* 0x000fe200078efe11 */
[--C-:B------:R-:W-:Y:S01]  /*0150*/  IMAD R5, R4, 0x9, R6.reuse ;  /* 0x0000000904057824 */ /* 0x100fe200078e0206 */
[----:B------:R-:W-:Y:S01]  /*0160*/  LOP3.LUT R11, R16, 0x28, R17, 0xfe, !PT ;  /* 0x00000028100b7812 */ /* 0x000fe200078efe11 */
[----:B------:R-:W-:Y:S01]  /*0170*/  IMAD R7, R7, 0x9, R6 ;  /* 0x0000000907077824 */ /* 0x000fe200078e0206 */
[----:B------:R-:W-:Y:S01]  /*0180*/  LOP3.LUT R13, R16, 0x30, R17, 0xfe, !PT ;  /* 0x00000030100d7812 */ /* 0x000fe200078efe11 */
[----:B--2---:R-:W-:Y:S01]  /*0190*/  IMAD.WIDE R26, R27, 0x4, R14 ;  /* 0x000000041b1a7825 */ /* 0x004fe200078e020e */
[----:B------:R-:W-:-:S03]  /*01a0*/  LOP3.LUT R23, R16, 0x38, R17, 0xfe, !PT ;  /* 0x0000003810177812 */ /* 0x000fc600078efe11 */
[--C-:B------:R-:W-:Y:S01]  /*01b0*/  IMAD R9, R9, 0x9, R6.reuse ;  /* 0x0000000909097824 */ /* 0x100fe200078e0206 */
[----:B------:R1:W2:Y:S01]  /*01c0*/  @!P0 LDG.E.EL R19, desc[UR6][R26.64] ;  /* 0x000000061a138981 */ /* 0x0002a2000c2e1900 */
[--C-:B------:R-:W-:Y:S02]  /*01d0*/  IMAD R11, R11, 0x9, R6.reuse ;  /* 0x000000090b0b7824 */ /* 0x100fe400078e0206 */
[--C-:B------:R-:W-:Y:S02]  /*01e0*/  IMAD R13, R13, 0x9, R6.reuse ;  /* 0x000000090d0d7824 */ /* 0x100fe400078e0206 */
[----:B------:R-:W-:Y:S02]  /*01f0*/  IMAD R23, R23, 0x9, R6 ;  /* 0x0000000917177824 */ /* 0x000fe400078e0206 */
[----:B------:R-:W-:Y:S01]  /*0200*/  IMAD.WIDE R2, R3, 0x4, R14 ;  /* 0x0000000403027825 */ /* 0x000fe200078e020e */
[----:B------:R-:W-:-:S03]  /*0210*/  CS2R R24, SRZ ;  /* 0x0000000000187805 */ /* 0x000fc6000001ff00 */
[--C-:B------:R-:W-:Y:S01]  /*0220*/  IMAD.WIDE R4, R5, 0x4, R14.reuse ;  /* 0x0000000405047825 */ /* 0x100fe200078e020e */
[----:B-1----:R-:W-:Y:S01]  /*0230*/  CS2R R26, SRZ ;  /* 0x00000000001a7805 */ /* 0x002fe2000001ff00 */
[----:B------:R1:W3:Y:S02]  /*0240*/  @!P0 LDG.E.EL R20, desc[UR6][R2.64] ;  /* 0x0000000602148981 */ /* 0x0002e4000c2e1900 */
[----:B------:R-:W-:-:S04]  /*0250*/  IMAD.WIDE R6, R7, 0x4, R14 ;  /* 0x0000000407067825 */ /* 0x000fc800078e020e */
[--C-:B------:R-:W-:Y:S01]  /*0260*/  IMAD.WIDE R8, R9, 0x4, R14.reuse ;  /* 0x0000000409087825 */ /* 0x100fe200078e020e */
[----:B------:R-:W4:Y:S03]  /*0270*/  @!P0 LDG.E.EL R24, desc[UR6][R6.64] ;  /* 0x0000000606188981 */ /* 0x000f26000c2e1900 */
[----:B------:R-:W-:-:S04]  /*0280*/  IMAD.WIDE R10, R11, 0x4, R14 ;  /* 0x000000040b0a7825 */ /* 0x000fc800078e020e */
[--C-:B------:R-:W-:Y:S01]  /*0290*/  IMAD.WIDE R12, R13, 0x4, R14.reuse ;  /* 0x000000040d0c7825 */ /* 0x100fe200078e020e */
[----:B------:R-:W5:Y:S03]  /*02a0*/  @!P0 LDG.E.EL R25, desc[UR6][R10.64] ;  /* 0x000000060a198981 */ /* 0x000f66000c2e1900 */
[----:B------:R-:W-:Y:S01]  /*02b0*/  IMAD.WIDE R14, R23, 0x4, R14 ;  /* 0x00000004170e7825 */ /* 0x000fe200078e020e */
[----:B------:R1:W5:Y:S03]  /*02c0*/  @!P0 LDG.E.EL R27, desc[UR6][R12.64] ;  /* 0x000000060c1b8981 */ /* 0x000366000c2e1900 */
[----:B------:R-:W-:Y:S01]  /*02d0*/  IMAD.MOV.U32 R22, RZ, RZ, RZ ;  /* 0x000000ffff167224 */ /* 0x000fe200078e00ff */
[----:B------:R-:W5:Y:S01]  /*02e0*/  @!P0 LDG.E.EL R26, desc[UR6][R14.64] ;  /* 0x000000060e1a8981 */ /* 0x000f62000c2e1900 */
[----:B------:R-:W-:-:S04]  /*02f0*/  IMAD.MOV.U32 R23, RZ, RZ, RZ ;  /* 0x000000ffff177224 */ /* 0x000fc800078e00ff */
[----:B------:R-:W5:Y:S04]  /*0300*/  @!P0 LDG.E.EL R22, desc[UR6][R4.64] ;  /* 0x0000000604168981 */ /* 0x000f68000c2e1900 */
[----:B------:R1:W5:Y:S01]  /*0310*/  @!P0 LDG.E.EL R23, desc[UR6][R8.64] ;  /* 0x0000000608178981 */ /* 0x000362000c2e1900 */
[----:B------:R-:W1:Y:S02]  /*0320*/  S2UR UR5, SR_CgaCtaId ;  /* 0x00000000000579c3 */ /* 0x000e640000008800 */
[----:B-1----:R-:W-:Y:S01]  /*0330*/  IMAD.SHL.U32 R2, R21, 0x40, RZ ;  /* 0x0000004015027824 */ /* 0x002fe200078e00ff */
[----:B------:R-:W-:-:S04]  /*0340*/  UMOV UR4, 0x400 ;  /* 0x0000040000047882 */ /* 0x000fc80000000000 */
[----:B------:R-:W-:-:S04]  /*0350*/  LOP3.LUT R2, R2, 0x3c0, RZ, 0xc0, !PT ;  /* 0x000003c002027812 */ /* 0x000fc800078ec0ff */
[----:B------:R-:W-:-:S04]  /*0360*/  LOP3.LUT R3, R2, R17, RZ, 0xfc, !PT ;  /* 0x0000001102037212 */ /* 0x000fc800078efcff */
[----:B------:R-:W-:Y:S01]  /*0370*/  LEA.HI R3, R2, R3, RZ, 0x1c ;  /* 0x0000000302037211 */ /* 0x000fe200078fe0ff */
[----:B0-----:R-:W-:-:S06]  /*0380*/  UPRMT UR4, UR5, 0x654, UR4 ;  /* 0x0000065405047896 */ /* 0x001fcc0008000004 */
[----:B------:R-:W-:Y:S02]  /*0390*/  LEA R12, R3, UR4, 0x2 ;  /* 0x00000004030c7c11 */ /* 0x000fe4000f8e10ff */
[----:B------:R-:W-:Y:S01]  /*03a0*/  SHF.R.U32.HI R2, RZ, 0x2, R21 ;  /* 0x00000002ff027819 */ /* 0x000fe20000011615 */
[----:B------:R-:W-:-:S03]  /*03b0*/  IMAD.SHL.U32 R21, R21, 0x4, RZ ;  /* 0x0000000415157824 */ /* 0x000fc600078e00ff */
[----:B------:R-:W-:Y:S02]  /*03c0*/  LOP3.LUT R3, R2, 0x1c, RZ, 0xc0, !PT ;  /* 0x0000001c02037812 */ /* 0x000fe400078ec0ff */
[----:B------:R-:W-:-:S05]  /*03d0*/  LOP3.LUT R8, R21, 0x1fc, RZ, 0xc0, !PT ;  /* 0x000001fc15087812 */ /* 0x000fca00078ec0ff */
[----:B------:R-:W-:-:S05]  /*03e0*/  IMAD.IADD R3, R8, 0x1, R3 ;  /* 0x0000000108037824 */ /* 0x000fca00078e0203 */
[----:B------:R-:W-:Y:S02]  /*03f0*/  LEA R4, R3, UR4, 0x2 ;  /* 0x0000000403047c11 */ /* 0x000fe4000f8e10ff */
[----:B------:R-:W-:Y:S02]  /*0400*/  SHF.R.S32.HI R3, RZ, 0x19, R18 ;  /* 0x00000019ff037819 */ /* 0x000fe40000011412 */
[----:B------:R-:W-:Y:S02]  /*0410*/  LOP3.LUT R16, R16, 0x3c, R21, 0xf8, !PT ;  /* 0x0000003c10107812 */ /* 0x000fe400078ef815 */
[----:B------:R-:W-:-:S04]  /*0420*/  SGXT R3, R3, 0x1 ;  /* 0x000000010303781a */ /* 0x000fc80000000200 */
[----:B------:R-:W-:Y:S02]  /*0430*/  LEA.HI R9, R3, R16, RZ, 0x5 ;  /* 0x0000001003097211 */ /* 0x000fe400078f28ff */
[----:B------:R-:W0:Y:S02]  /*0440*/  LDC.64 R2, c[0x0][0x218] ;  /* 0x00008600ff027b82 */ /* 0x000e240000000a00 */
[----:B------:R-:W-:Y:S02]  /*0450*/  LOP3.LUT R11, R9, 0xffffffe0, RZ, 0xc0, !PT ;  /* 0xffffffe0090b7812 */ /* 0x000fe400078ec0ff */
[----:B------:R-:W-:Y:S02]  /*0460*/  SHF.R.S32.HI R10, RZ, 0x5, R9 ;  /* 0x00000005ff0a7819 */ /* 0x000fe40000011409 */
[----:B------:R-:W-:Y:S01]  /*0470*/  LOP3.LUT R9, R0, R17, RZ, 0xfc, !PT ;  /* 0x0000001100097212 */ /* 0x000fe200078efcff */
[----:B------:R-:W-:Y:S01]  /*0480*/  IMAD.IADD R11, R16, 0x1, -R11 ;  /* 0x00000001100b7824 */ /* 0x000fe200078e0a0b */
[----:B------:R-:W-:-:S02]  /*0490*/  LOP3.LUT R0, R0, 0x8, R17, 0xfe, !PT ;  /* 0x0000000800007812 */ /* 0x000fc400078efe11 */
[----:B------:R-:W-:Y:S01]  /*04a0*/  ISETP.GE.AND P1, PT, R9, 0x9, PT ;  /* 0x000000090900780c */ /* 0x000fe20003f26270 */
[----:B------:R-:W-:Y:S01]  /*04b0*/  IMAD R10, R10, 0x120, R11 ;  /* 0x000001200a0a7824 */ /* 0x000fe200078e020b */
[----:B------:R-:W-:-:S03]  /*04c0*/  ISETP.GE.AND P0, PT, R0, 0x9, PT ;  /* 0x000000090000780c */ /* 0x000fc60003f06270 */
[----:B------:R-:W-:Y:S01]  /*04d0*/  IMAD R9, R9, 0x20, R10 ;  /* 0x0000002009097824 */ /* 0x000fe200078e020a */
[----:B--2---:R-:W-:Y:S04]  /*04e0*/  STS [R12], R19 ;  /* 0x000000130c007388 */ /* 0x004fe80000000800 */
[----:B---3--:R-:W-:Y:S04]  /*04f0*/  STS [R12+0x20], R20 ;  /* 0x000020140c007388 */ /* 0x008fe80000000800 */
[----:B----4-:R-:W-:Y:S04]  /*0500*/  STS [R12+0x60], R24 ;  /* 0x000060180c007388 */ /* 0x010fe80000000800 */
[----:B-----5:R-:W-:Y:S04]  /*0510*/  STS [R12+0xa0], R25 ;  /* 0x0000a0190c007388 */ /* 0x020fe80000000800 */
[----:B------:R-:W-:Y:S04]  /*0520*/  STS [R12+0xc0], R27 ;  /* 0x0000c01b0c007388 */ /* 0x000fe80000000800 */
[----:B------:R-:W-:Y:S04]  /*0530*/  STS [R12+0xe0], R26 ;  /* 0x0000e01a0c007388 */ /* 0x000fe80000000800 */
[----:B------:R-:W-:Y:S04]  /*0540*/  STS [R12+0x40], R22 ;  /* 0x000040160c007388 */ /* 0x000fe80000000800 */
[----:B------:R1:W-:Y:S01]  /*0550*/  STS [R12+0x80], R23 ;  /* 0x000080170c007388 */ /* 0x0003e20000000800 */
[----:B------:R-:W-:Y:S06]  /*0560*/  BAR.SYNC.DEFER_BLOCKING 0x0 ;  /* 0x0000000000007b1d */ /* 0x000fec0000010000 */
[----:B------:R-:W2:Y:S01]  /*0570*/  LDS.128 R4, [R4] ;  /* 0x0000000004047984 */ /* 0x000ea20000000c00 */
[----:B-1----:R-:W-:-:S04]  /*0580*/  LOP3.LUT R12, R8, 0x200, RZ, 0xfc, !PT ;  /* 0x00000200080c7812 */ /* 0x002fc800078efcff */
[----:B------:R-:W-:-:S04]  /*0590*/  SHF.R.U32.HI R12, RZ, 0x4, R12 ;  /* 0x00000004ff0c7819 */ /* 0x000fc8000001160c */
[----:B------:R-:W-:-:S05]  /*05a0*/  LOP3.LUT R11, R12, 0x3c, RZ, 0xc0, !PT ;  /* 0x0000003c0c0b7812 */ /* 0x000fca00078ec0ff */
[----:B------:R-:W-:Y:S02]  /*05b0*/  IMAD.IADD R11, R8, 0x1, R11 ;  /* 0x00000001080b7824 */ /* 0x000fe400078e020b */
[----:B0-----:R-:W-:-:S03]  /*05c0*/  IMAD.WIDE R8, R9, 0x4, R2 ;  /* 0x0000000409087825 */ /* 0x001fc600078e0202 */
[----:B------:R-:W-:Y:S02]  /*05d0*/  LEA R11, R11, UR4, 0x2 ;  /* 0x000000040b0b7c11 */ /* 0x000fe4000f8e10ff */
[----:B--2---:R0:W-:Y:S02]  /*05e0*/  @!P1 STG.E.128 desc[UR6][R8.64], R4 ;  /* 0x0000000408009986 */ /* 0x0041e4000c101d06 */
[----:B0-----:R-:W-:Y:S05]  /*05f0*/  @P0 EXIT ;  /* 0x000000000000094d */ /* 0x001fea0003800000 */
[----:B------:R-:W1:Y:S01]  /*0600*/  LDS.128 R12, [R11+0x800] ;  /* 0x000800000b0c7984 */ /* 0x000e620000000c00 */
[----:B0-----:R-:W-:-:S04]  /*0610*/  IMAD R5, R0, 0x20, R10 ;  /* 0x0000002000057824 */ /* 0x001fc800078e020a */
[----:B------:R-:W-:-:S05]  /*0620*/  IMAD.WIDE R2, R5, 0x4, R2 ;  /* 0x0000000405027825 */ /* 0x000fca00078e0202 */
[----:B-1----:R-:W-:Y:S01]  /*0630*/  STG.E.128 desc[UR6][R2.64], R12 ;  /* 0x0000000c02007986 */ /* 0x002fe2000c101d06 */
[----:B------:R-:W-:Y:S05]  /*0640*/  EXIT ;  /* 0x000000000000794d */ /* 0x000fea0003800000 */
.L_x_0:
[----:B------:R-:W-:-:S00]  /*0650*/  BRA `(.L_x_0) ;  /* 0xfffffffc00fc7947 */ /* 0x000fc0000383ffff */
[----:B------:R-:W-:-:S00]  /*0660*/  NOP ;  /* 0x0000000000007918 */ /* 0x000fc00000000000 */
        /* <DEDUP_REMOVED lines=9> */
.L_x_1:


//--------------------- .nv.shared.triton_poi_fused_5 --------------------------
	.section	.nv.shared.triton_poi_fused_5,"aw",@nobits
	.sectionflags	@""
	.align	16
	.zero		1024


//--------------------- .nv.constant0.triton_poi_fused_5 --------------------------
	.section	.nv.constant0.triton_poi_fused_5,"a",@progbits
	.sectionflags	@""
	.align	4
.nv.constant0.triton_poi_fused_5:
	.zero		552
